//
// Generated by NVIDIA NVVM Compiler
//
// Compiler Build ID: CL-36424714
// Cuda compilation tools, release 13.0, V13.0.88
// Based on NVVM 20.0.0
//

.version 9.0
.target sm_100
.address_size 64

	// .globl	_Z3funi
.extern .func  (.param .b32 func_retval0) vprintf
(
	.param .b64 vprintf_param_0,
	.param .b64 vprintf_param_1
)
;
.extern .func  (.param .b64 func_retval0) malloc
(
	.param .b64 malloc_param_0
)
;
.extern .func free
(
	.param .b64 free_param_0
)
;
.global .align 1 .b8 $str[10] = {97, 91, 93, 32, 61, 32, 37, 102, 10};

.visible .entry _Z3funi(
	.param .u32 _Z3funi_param_0
)
{
	.local .align 8 .b8 	__local_depot0[8];
	.reg .b64 	%SP;
	.reg .b64 	%SPL;
	.reg .b32 	%r<4>;
	.reg .b64 	%rd<10>;

	mov.u64 	%SPL, __local_depot0;
	cvta.local.u64 	%SP, %SPL;
	ld.param.u32 	%r1, [_Z3funi_param_0];
	add.u64 	%rd1, %SP, 0;
	add.u64 	%rd2, %SPL, 0;
	mul.wide.s32 	%rd3, %r1, 8;
	{ // callseq 0, 0
	.param .b64 param0;
	st.param.b64 	[param0], %rd3;
	.param .b64 retval0;
	call.uni (retval0), 
	malloc, 
	(
	param0
	);
	ld.param.b64 	%rd4, [retval0];
	} // callseq 0
	add.s64 	%rd6, %rd4, %rd3;
	mov.b64 	%rd7, 4614256656431372362;
	st.u64 	[%rd6+-8], %rd7;
	st.local.u64 	[%rd2], %rd7;
	mov.u64 	%rd8, $str;
	cvta.global.u64 	%rd9, %rd8;
	{ // callseq 1, 0
	.param .b64 param0;
	st.param.b64 	[param0], %rd9;
	.param .b64 param1;
	st.param.b64 	[param1], %rd1;
	.param .b32 retval0;
	call.uni (retval0), 
	vprintf, 
	(
	param0, 
	param1
	);
	ld.param.b32 	%r2, [retval0];
	} // callseq 1
	{ // callseq 2, 0
	.param .b64 param0;
	st.param.b64 	[param0], %rd4;
	call.uni 
	free, 
	(
	param0
	);
	} // callseq 2
	ret;

}


// ===== COMPILED SASS (sm_100) =====

	.target	sm_100

	.elftype	@"ET_EXEC"


//--------------------- .note.nv.tkinfo           --------------------------
	.section	.note.nv.tkinfo,"",@"SHT_NOTE"
	.sectionflags	@"SHF_NOTE_NV_TKINFO"
	.tkinfo
        /*0018*/ 	.word	0x00000002
        /*0030*/ 	.string	""
        /*0030*/ 	.string	"ptxas"
        /*0030*/ 	.string	"Cuda compilation tools, release 13.0, V13.0.88"
        /*0030*/ 	.string	"Build cuda_13.0.r13.0/compiler.36424714_0"
        /*0030*/ 	.string	"-arch sm_100 -m 64 "



//--------------------- .note.nv.cuinfo           --------------------------
	.section	.note.nv.cuinfo,"",@"SHT_NOTE"
	.sectionflags	@"SHF_NOTE_NV_CUINFO"
        /*0018*/ 	.short	0x0002
        /*001a*/ 	.short	0x0064
        /*001c*/ 	.short	0x0082
	.zero		2


//--------------------- .nv.info                  --------------------------
	.section	.nv.info,"",@"SHT_CUDA_INFO"
	.align	4


	//----- nvinfo : EIATTR_REGCOUNT
	.align		4
        /*0000*/ 	.byte	0x04, 0x2f
        /*0002*/ 	.short	(.L_2 - .L_1)
	.align		4
.L_1:
        /*0004*/ 	.word	index@(_Z3funi)
        /*0008*/ 	.word	0x00000018


	//----- nvinfo : EIATTR_FRAME_SIZE
	.align		4
.L_2:
        /*000c*/ 	.byte	0x04, 0x11
        /*000e*/ 	.short	(.L_4 - .L_3)
	.align		4
.L_3:
        /*0010*/ 	.word	index@(_Z3funi)
        /*0014*/ 	.word	0x00000008


	//----- nvinfo : EIATTR_MIN_STACK_SIZE
	.align		4
.L_4:
        /*0018*/ 	.byte	0x04, 0x12
        /*001a*/ 	.short	(.L_6 - .L_5)
	.align		4
.L_5:
        /*001c*/ 	.word	index@(_Z3funi)
        /*0020*/ 	.word	0x00000008
.L_6:


//--------------------- .nv.compat                --------------------------
	.section	.nv.compat,"",@"SHT_CUDA_COMPAT_INFO"
	.align	4
        /*0000*/ 	.byte	0x02, 0x09, 0x00, 0x00, 0x02, 0x02, 0x01, 0x00, 0x02, 0x05, 0x05, 0x00, 0x03, 0x07, 0x01, 0x01
        /*0010*/ 	.byte	0x02, 0x03, 0x00, 0x00, 0x02, 0x06, 0x01, 0x00, 0x04, 0x0b, 0x08, 0x00, 0x09, 0x00, 0x00, 0x00
        /*0020*/ 	.byte	0x00, 0x00, 0x00, 0x00


//--------------------- .nv.info._Z3funi          --------------------------
	.section	.nv.info._Z3funi,"",@"SHT_CUDA_INFO"
	.sectionflags	@""
	.align	4


	//----- nvinfo : EIATTR_CUDA_API_VERSION
	.align		4
        /*0000*/ 	.byte	0x04, 0x37
        /*0002*/ 	.short	(.L_8 - .L_7)
.L_7:
        /*0004*/ 	.word	0x00000082


	//----- nvinfo : EIATTR_KPARAM_INFO
	.align		4
.L_8:
        /*0008*/ 	.byte	0x04, 0x17
        /*000a*/ 	.short	(.L_10 - .L_9)
.L_9:
        /*000c*/ 	.word	0x00000000
        /*0010*/ 	.short	0x0000
        /*0012*/ 	.short	0x0000
        /*0014*/ 	.byte	0x00, 0xf0, 0x11, 0x00


	//----- nvinfo : EIATTR_SPARSE_MMA_MASK
	.align		4
.L_10:
        /*0018*/ 	.byte	0x03, 0x50
        /*001a*/ 	.short	0x0000


	//----- nvinfo : EIATTR_MAXREG_COUNT
	.align		4
        /*001c*/ 	.byte	0x03, 0x1b
        /*001e*/ 	.short	0x00ff


	//----- nvinfo : EIATTR_EXTERNS
	.align		4
        /*0020*/ 	.byte	0x04, 0x0f
        /*0022*/ 	.short	(.L_12 - .L_11)


	//   ....[0]....
	.align		4
.L_11:
        /*0024*/ 	.word	index@(vprintf)


	//   ....[1]....
	.align		4
        /*0028*/ 	.word	index@(malloc)


	//   ....[2]....
	.align		4
        /*002c*/ 	.word	index@(free)


	//----- nvinfo : EIATTR_MERCURY_ISA_VERSION
	.align		4
.L_12:
        /*0030*/ 	.byte	0x03, 0x5f
        /*0032*/ 	.short	0x0101


	//----- nvinfo : EIATTR_VRC_CTA_INIT_COUNT
	.align		4
        /*0034*/ 	.byte	0x02, 0x4a
	.zero		1
	.zero		1


	//----- nvinfo : EIATTR_SYSCALL_OFFSETS
	.align		4
        /*0038*/ 	.byte	0x04, 0x46
        /*003a*/ 	.short	(.L_14 - .L_13)


	//   ....[0]....
.L_13:
        /*003c*/ 	.word	0x00000110


	//   ....[1]....
        /*0040*/ 	.word	0x00000220


	//   ....[2]....
        /*0044*/ 	.word	0x00000280


	//----- nvinfo : EIATTR_EXIT_INSTR_OFFSETS
	.align		4
.L_14:
        /*0048*/ 	.byte	0x04, 0x1c
        /*004a*/ 	.short	(.L_16 - .L_15)


	//   ....[0]....
.L_15:
        /*004c*/ 	.word	0x00000290


	//----- nvinfo : EIATTR_CBANK_PARAM_SIZE
	.align		4
.L_16:
        /*0050*/ 	.byte	0x03, 0x19
        /*0052*/ 	.short	0x0004


	//----- nvinfo : EIATTR_PARAM_CBANK
	.align		4
        /*0054*/ 	.byte	0x04, 0x0a
        /*0056*/ 	.short	(.L_18 - .L_17)
	.align		4
.L_17:
        /*0058*/ 	.word	index@(.nv.constant0._Z3funi)
        /*005c*/ 	.short	0x0380
        /*005e*/ 	.short	0x0004


	//----- nvinfo : EIATTR_SW_WAR
	.align		4
.L_18:
        /*0060*/ 	.byte	0x04, 0x36
        /*0062*/ 	.short	(.L_20 - .L_19)
.L_19:
        /*0064*/ 	.word	0x00000008
.L_20:


//--------------------- .nv.callgraph             --------------------------
	.section	.nv.callgraph,"",@"SHT_CUDA_CALLGRAPH"
	.align	4
	.sectionentsize	8
	.align		4
        /*0000*/ 	.word	0x00000000
	.align		4
        /*0004*/ 	.word	0xffffffff
	.align		4
        /*0008*/ 	.word	index@(_Z3funi)
	.align		4
        /*000c*/ 	.word	index@(free)
	.align		4
        /*0010*/ 	.word	index@(_Z3funi)
	.align		4
        /*0014*/ 	.word	index@(vprintf)
	.align		4
        /*0018*/ 	.word	index@(_Z3funi)
	.align		4
        /*001c*/ 	.word	index@(malloc)
	.align		4
        /*0020*/ 	.word	0x00000000
	.align		4
        /*0024*/ 	.word	0xfffffffe
	.align		4
        /*0028*/ 	.word	0x00000000
	.align		4
        /*002c*/ 	.word	0xfffffffd
	.align		4
        /*0030*/ 	.word	0x00000000
	.align		4
        /*0034*/ 	.word	0xfffffffc


//--------------------- .nv.constant4             --------------------------
	.section	.nv.constant4,"a",@progbits
	.align	8
	.align		8
.nv.constant4:
        /*0000*/ 	.dword	vprintf
	.align		8
        /*0008*/ 	.dword	malloc
	.align		8
        /*0010*/ 	.dword	free
	.align		8
        /*0018*/ 	.dword	$str


//--------------------- .text._Z3funi             --------------------------
	.section	.text._Z3funi,"ax",@progbits
	.align	128
        .global         _Z3funi
        .type           _Z3funi,@function
        .size           _Z3funi,(.L_x_4 - _Z3funi)
        .other          _Z3funi,@"STO_CUDA_ENTRY STV_DEFAULT"
_Z3funi:
.text._Z3funi:
[----:B------:R-:W0:Y:S01]  /*0000*/  LDC R1, c[0x0][0x37c] ;  /* 0x0000df00ff017b82 */ /* 0x000e220000000800 */
[----:B------:R-:W1:Y:S01]  /*0010*/  LDCU UR38, c[0x0][0x380] ;  /* 0x00007000ff2677ac */ /* 0x000e620008000800 */
[----:B------:R-:W-:Y:S01]  /*0020*/  MOV R0, 0x8 ;  /* 0x0000000800007802 */ /* 0x000fe20000000f00 */
[----:B0-----:R-:W-:Y:S01]  /*0030*/  VIADD R1, R1, 0xfffffff8 ;  /* 0xfffffff801017836 */ /* 0x001fe20000000000 */
[----:B------:R-:W0:Y:S04]  /*0040*/  LDCU UR4, c[0x0][0x2f8] ;  /* 0x00005f00ff0477ac */ /* 0x000e280008000800 */
[----:B------:R2:W3:Y:S01]  /*0050*/  LDC.64 R6, c[0x4][R0] ;  /* 0x0100000000067b82 */ /* 0x0004e20000000a00 */
[----:B------:R-:W4:Y:S01]  /*0060*/  LDCU UR5, c[0x0][0x2fc] ;  /* 0x00005f80ff0577ac */ /* 0x000f220008000800 */
[----:B------:R-:W5:Y:S01]  /*0070*/  LDCU.64 UR36, c[0x0][0x358] ;  /* 0x00006b00ff2477ac */ /* 0x000f620008000a00 */
[----:B-1----:R-:W-:Y:S01]  /*0080*/  UIMAD.WIDE UR38, UR38, 0x8, URZ ;  /* 0x00000008262678a5 */ /* 0x002fe2000f8e02ff */
[----:B0-----:R-:W-:-:S05]  /*0090*/  IADD3 R16, P0, PT, R1, UR4, RZ ;  /* 0x0000000401107c10 */ /* 0x001fca000ff1e0ff */
[----:B------:R-:W-:Y:S01]  /*00a0*/  IMAD.U32 R3, RZ, RZ, UR39 ;  /* 0x00000027ff037e24 */ /* 0x000fe2000f8e00ff */
[----:B------:R-:W-:Y:S01]  /*00b0*/  MOV R2, UR38 ;  /* 0x0000002600027c02 */ /* 0x000fe20008000f00 */
[----:B------:R-:W-:Y:S01]  /*00c0*/  IMAD.U32 R5, RZ, RZ, UR39 ;  /* 0x00000027ff057e24 */ /* 0x000fe2000f8e00ff */
[----:B----4-:R-:W-:Y:S01]  /*00d0*/  IADD3.X R2, PT, PT, RZ, UR5, RZ, P0, !PT ;  /* 0x00000005ff027c10 */ /* 0x010fe200087fe4ff */
[----:B------:R-:W-:Y:S02]  /*00e0*/  IMAD.U32 R4, RZ, RZ, UR38 ;  /* 0x00000026ff047e24 */ /* 0x000fe4000f8e00ff */
[----:B--2--5:R-:W-:-:S07]  /*00f0*/  IMAD.MOV.U32 R5, RZ, RZ, R3 ;  /* 0x000000ffff057224 */ /* 0x024fce00078e0003 */
[----:B------:R-:W-:-:S07]  /*0100*/  LEPC R20, `(.L_x_0) ;  /* 0x000000001014794e */ /* 0x000fce0000000000 */
[----:B---3--:R-:W-:Y:S05]  /*0110*/  CALL.ABS.NOINC R6 ;  /* 0x0000000006007343 */ /* 0x008fea0003c00000 */
.L_x_0:
[----:B------:R-:W-:Y:S01]  /*0120*/  IADD3 R10, P0, PT, R4, UR38, RZ ;  /* 0x00000026040a7c10 */ /* 0x000fe2000ff1e0ff */
[----:B------:R-:W-:Y:S01]  /*0130*/  IMAD.MOV.U32 R12, RZ, RZ, 0x4d12d84a ;  /* 0x4d12d84aff0c7424 */ /* 0x000fe200078e00ff */
[----:B------:R-:W-:Y:S01]  /*0140*/  MOV R0, 0x0 ;  /* 0x0000000000007802 */ /* 0x000fe20000000f00 */
[----:B------:R-:W-:Y:S01]  /*0150*/  IMAD.MOV.U32 R13, RZ, RZ, 0x400921fb ;  /* 0x400921fbff0d7424 */ /* 0x000fe200078e00ff */
[----:B------:R-:W-:Y:S01]  /*0160*/  IADD3.X R11, PT, PT, R5, UR39, RZ, P0, !PT ;  /* 0x00000027050b7c10 */ /* 0x000fe200087fe4ff */
[----:B------:R-:W0:Y:S01]  /*0170*/  LDCU.64 UR4, c[0x4][0x18] ;  /* 0x01000300ff0477ac */ /* 0x000e220008000a00 */
[----:B------:R1:W2:Y:S01]  /*0180*/  LDC.64 R8, c[0x4][R0] ;  /* 0x0100000000087b82 */ /* 0x0002a20000000a00 */
[----:B------:R-:W-:Y:S01]  /*0190*/  MOV R17, R4 ;  /* 0x0000000400117202 */ /* 0x000fe20000000f00 */
[----:B------:R-:W-:Y:S01]  /*01a0*/  IMAD.MOV.U32 R18, RZ, RZ, R5 ;  /* 0x000000ffff127224 */ /* 0x000fe200078e0005 */
[----:B------:R1:W-:Y:S01]  /*01b0*/  ST.E.64 desc[UR36][R10.64+-0x8], R12 ;  /* 0xfffff80c0a007985 */ /* 0x0003e2000c101b24 */
[----:B------:R-:W-:-:S02]  /*01c0*/  IMAD.MOV.U32 R6, RZ, RZ, R16 ;  /* 0x000000ffff067224 */ /* 0x000fc400078e0010 */
[----:B------:R-:W-:Y:S01]  /*01d0*/  IMAD.MOV.U32 R7, RZ, RZ, R2 ;  /* 0x000000ffff077224 */ /* 0x000fe200078e0002 */
[----:B------:R1:W-:Y:S01]  /*01e0*/  STL.64 [R1], R12 ;  /* 0x0000000c01007387 */ /* 0x0003e20000100a00 */
[----:B0-----:R-:W-:Y:S01]  /*01f0*/  IMAD.U32 R4, RZ, RZ, UR4 ;  /* 0x00000004ff047e24 */ /* 0x001fe2000f8e00ff */
[----:B------:R-:W-:-:S07]  /*0200*/  MOV R5, UR5 ;  /* 0x0000000500057c02 */ /* 0x000fce0008000f00 */
[----:B------:R-:W-:-:S07]  /*0210*/  LEPC R20, `(.L_x_1) ;  /* 0x000000001014794e */ /* 0x000fce0000000000 */
[----:B-12---:R-:W-:Y:S05]  /*0220*/  CALL.ABS.NOINC R8 ;  /* 0x0000000008007343 */ /* 0x006fea0003c00000 */
.L_x_1:
[----:B------:R-:W-:Y:S01]  /*0230*/  MOV R0, 0x10 ;  /* 0x0000001000007802 */ /* 0x000fe20000000f00 */
[----:B------:R-:W-:Y:S01]  /*0240*/  IMAD.MOV.U32 R5, RZ, RZ, R18 ;  /* 0x000000ffff057224 */ /* 0x000fe200078e0012 */
[----:B------:R-:W-:Y:S02]  /*0250*/  MOV R4, R17 ;  /* 0x0000001100047202 */ /* 0x000fe40000000f00 */
[----:B------:R0:W1:Y:S05]  /*0260*/  LDC.64 R2, c[0x4][R0] ;  /* 0x0100000000027b82 */ /* 0x00006a0000000a00 */
[----:B------:R-:W-:-:S07]  /*0270*/  LEPC R20, `(.L_x_2) ;  /* 0x000000001014794e */ /* 0x000fce0000000000 */
[----:B01----:R-:W-:Y:S05]  /*0280*/  CALL.ABS.NOINC R2 ;  /* 0x0000000002007343 */ /* 0x003fea0003c00000 */
.L_x_2:
[----:B------:R-:W-:Y:S05]  /*0290*/  EXIT ;  /* 0x000000000000794d */ /* 0x000fea0003800000 */
.L_x_3:
[----:B------:R-:W-:-:S00]  /*02a0*/  BRA `(.L_x_3) ;  /* 0xfffffffc00fc7947 */ /* 0x000fc0000383ffff */
[----:B------:R-:W-:-:S00]  /*02b0*/  NOP ;  /* 0x0000000000007918 */ /* 0x000fc00000000000 */
        /* <DEDUP_REMOVED lines=12> */
.L_x_4:


//--------------------- .nv.global.init           --------------------------
	.section	.nv.global.init,"aw",@progbits
.nv.global.init:
	.type		$str,@object
	.size		$str,(.L_0 - $str)
$str:
        /*0000*/ 	.byte	0x61, 0x5b, 0x5d, 0x20, 0x3d, 0x20, 0x25, 0x66, 0x0a, 0x00
.L_0:


//--------------------- .nv.shared.reserved.0     --------------------------
	.section	.nv.shared.reserved.0,"aw",@nobits
	.weak		__nv_reservedSMEM_offset_0_alias
	.size		__nv_reservedSMEM_offset_0_alias, 0, 64
	.other		__nv_reservedSMEM_offset_0_alias,@"STO_CUDA_RESERVED_SHARED STV_DEFAULT"
__nv_reservedSMEM_offset_0_alias:
	.zero		0
	.zero		64


//--------------------- .nv.constant0._Z3funi     --------------------------
	.section	.nv.constant0._Z3funi,"a",@progbits
	.sectionflags	@""
	.align	4
.nv.constant0._Z3funi:
	.zero		900


//--------------------- SYMBOLS --------------------------

	.type		.nv.reservedSmem.offset0,@object
	.size		.nv.reservedSmem.offset0,0x4
	.type		vprintf,@function
	.type		malloc,@function
	.type		free,@function
